	.headerflags	@"EF_CUDA_TEXMODE_UNIFIED EF_CUDA_64BIT_ADDRESS EF_CUDA_ACCELERATORS EF_CUDA_SM90 EF_CUDA_VIRTUAL_SM(EF_CUDA_SM90)"
	.elftype	@"ET_EXEC"


//--------------------- .nv.info                  --------------------------
	.section	.nv.info,"",@"SHT_CUDA_INFO"
	.align	4


	//----- nvinfo : EIATTR_REGCOUNT
	.align		4
        /*0000*/ 	.byte	0x04, 0x2f
        /*0002*/ 	.short	(.L_3 - .L_2)
	.align		4
.L_2:
        /*0004*/ 	.word	index@(triton_poi_fused__native_batch_norm_legit_no_training_add_11)
        /*0008*/ 	.word	0x0000001e


	//----- nvinfo : EIATTR_MIN_STACK_SIZE
	.align		4
.L_3:
        /*000c*/ 	.byte	0x04, 0x12
        /*000e*/ 	.short	(.L_5 - .L_4)
	.align		4
.L_4:
        /*0010*/ 	.word	index@(triton_poi_fused__native_batch_norm_legit_no_training_add_11)
        /*0014*/ 	.word	0x00000000


	//----- nvinfo : EIATTR_FRAME_SIZE
	.align		4
.L_5:
        /*0018*/ 	.byte	0x04, 0x11
        /*001a*/ 	.short	(.L_7 - .L_6)
	.align		4
.L_6:
        /*001c*/ 	.word	index@(triton_poi_fused__native_batch_norm_legit_no_training_add_11)
        /*0020*/ 	.word	0x00000000


	//----- nvinfo : EIATTR_MIN_STACK_SIZE
	.align		4
.L_7:
        /*0024*/ 	.byte	0x04, 0x12
        /*0026*/ 	.short	(.L_9 - .L_8)
	.align		4
.L_8:
        /*0028*/ 	.word	index@(triton_poi_fused__native_batch_norm_legit_no_training_add_11)
        /*002c*/ 	.word	0x00000000
.L_9:


//--------------------- .nv.info.triton_poi_fused__native_batch_norm_legit_no_training_add_11 --------------------------
	.section	.nv.info.triton_poi_fused__native_batch_norm_legit_no_training_add_11,"",@"SHT_CUDA_INFO"
	.sectionflags	@""
	.align	4


	//----- nvinfo : EIATTR_CUDA_API_VERSION
	.align		4
        /*0000*/ 	.byte	0x04, 0x37
        /*0002*/ 	.short	(.L_11 - .L_10)
.L_10:
        /*0004*/ 	.word	0x0000007c


	//----- nvinfo : EIATTR_KPARAM_INFO
	.align		4
.L_11:
        /*0008*/ 	.byte	0x04, 0x17
        /*000a*/ 	.short	(.L_13 - .L_12)
.L_12:
        /*000c*/ 	.word	0x00000000
        /*0010*/ 	.short	0x0007
        /*0012*/ 	.short	0x0038
        /*0014*/ 	.byte	0x00, 0xf0, 0x11, 0x00


	//----- nvinfo : EIATTR_KPARAM_INFO
	.align		4
.L_13:
        /*0018*/ 	.byte	0x04, 0x17
        /*001a*/ 	.short	(.L_15 - .L_14)
.L_14:
        /*001c*/ 	.word	0x00000000
        /*0020*/ 	.short	0x0006
        /*0022*/ 	.short	0x0030
        /*0024*/ 	.byte	0x00, 0xf4, 0x21, 0x00


	//----- nvinfo : EIATTR_KPARAM_INFO
	.align		4
.L_15:
        /*0028*/ 	.byte	0x04, 0x17
        /*002a*/ 	.short	(.L_17 - .L_16)
.L_16:
        /*002c*/ 	.word	0x00000000
        /*0030*/ 	.short	0x0005
        /*0032*/ 	.short	0x0028
        /*0034*/ 	.byte	0x00, 0xf4, 0x21, 0x00


	//----- nvinfo : EIATTR_KPARAM_INFO
	.align		4
.L_17:
        /*0038*/ 	.byte	0x04, 0x17
        /*003a*/ 	.short	(.L_19 - .L_18)
.L_18:
        /*003c*/ 	.word	0x00000000
        /*0040*/ 	.short	0x0004
        /*0042*/ 	.short	0x0020
        /*0044*/ 	.byte	0x00, 0xf4, 0x21, 0x00


	//----- nvinfo : EIATTR_KPARAM_INFO
	.align		4
.L_19:
        /*0048*/ 	.byte	0x04, 0x17
        /*004a*/ 	.short	(.L_21 - .L_20)
.L_20:
        /*004c*/ 	.word	0x00000000
        /*0050*/ 	.short	0x0003
        /*0052*/ 	.short	0x0018
        /*0054*/ 	.byte	0x00, 0xf4, 0x21, 0x00


	//----- nvinfo : EIATTR_KPARAM_INFO
	.align		4
.L_21:
        /*0058*/ 	.byte	0x04, 0x17
        /*005a*/ 	.short	(.L_23 - .L_22)
.L_22:
        /*005c*/ 	.word	0x00000000
        /*0060*/ 	.short	0x0002
        /*0062*/ 	.short	0x0010
        /*0064*/ 	.byte	0x00, 0xf4, 0x21, 0x00


	//----- nvinfo : EIATTR_KPARAM_INFO
	.align		4
.L_23:
        /*0068*/ 	.byte	0x04, 0x17
        /*006a*/ 	.short	(.L_25 - .L_24)
.L_24:
        /*006c*/ 	.word	0x00000000
        /*0070*/ 	.short	0x0001
        /*0072*/ 	.short	0x0008
        /*0074*/ 	.byte	0x00, 0xf4, 0x21, 0x00


	//----- nvinfo : EIATTR_KPARAM_INFO
	.align		4
.L_25:
        /*0078*/ 	.byte	0x04, 0x17
        /*007a*/ 	.short	(.L_27 - .L_26)
.L_26:
        /*007c*/ 	.word	0x00000000
        /*0080*/ 	.short	0x0000
        /*0082*/ 	.short	0x0000
        /*0084*/ 	.byte	0x00, 0xf4, 0x21, 0x00


	//----- nvinfo : EIATTR_SPARSE_MMA_MASK
	.align		4
.L_27:
        /*0088*/ 	.byte	0x03, 0x50
        /*008a*/ 	.short	0x0000


	//----- nvinfo : EIATTR_MAXREG_COUNT
	.align		4
        /*008c*/ 	.byte	0x03, 0x1b
        /*008e*/ 	.short	0x00ff


	//----- nvinfo : EIATTR_EXIT_INSTR_OFFSETS
	.align		4
        /*0090*/ 	.byte	0x04, 0x1c
        /*0092*/ 	.short	(.L_29 - .L_28)


	//   ....[0]....
.L_28:
        /*0094*/ 	.word	0x000005a0


	//----- nvinfo : EIATTR_REQNTID
	.align		4
.L_29:
        /*0098*/ 	.byte	0x04, 0x10
        /*009a*/ 	.short	(.L_31 - .L_30)
.L_30:
        /*009c*/ 	.word	0x00000080
        /*00a0*/ 	.word	0x00000001
        /*00a4*/ 	.word	0x00000001


	//----- nvinfo : EIATTR_CBANK_PARAM_SIZE
	.align		4
.L_31:
        /*00a8*/ 	.byte	0x03, 0x19
        /*00aa*/ 	.short	0x003c


	//----- nvinfo : EIATTR_PARAM_CBANK
	.align		4
        /*00ac*/ 	.byte	0x04, 0x0a
        /*00ae*/ 	.short	(.L_33 - .L_32)
	.align		4
.L_32:
        /*00b0*/ 	.word	index@(.nv.constant0.triton_poi_fused__native_batch_norm_legit_no_training_add_11)
        /*00b4*/ 	.short	0x0210
        /*00b6*/ 	.short	0x003c


	//----- nvinfo : EIATTR_SW_WAR
	.align		4
.L_33:
        /*00b8*/ 	.byte	0x04, 0x36
        /*00ba*/ 	.short	(.L_35 - .L_34)
.L_34:
        /*00bc*/ 	.word	0x00000008
.L_35:


//--------------------- .nv.callgraph             --------------------------
	.section	.nv.callgraph,"",@"SHT_CUDA_CALLGRAPH"
	.align	4
	.sectionentsize	8
	.align		4
        /*0000*/ 	.word	0x00000000
	.align		4
        /*0004*/ 	.word	0xffffffff
	.align		4
        /*0008*/ 	.word	0x00000000
	.align		4
        /*000c*/ 	.word	0xfffffffe
	.align		4
        /*0010*/ 	.word	0x00000000
	.align		4
        /*0014*/ 	.word	0xfffffffd
	.align		4
        /*0018*/ 	.word	0x00000000
	.align		4
        /*001c*/ 	.word	0xfffffffc


//--------------------- .nv.constant4             --------------------------
	.section	.nv.constant4,"a",@progbits
	.align	8
	.align		8
.nv.constant4:
        /*0000*/ 	.dword	_$_str
	.align		8
        /*0008*/ 	.dword	_$_str_$_2


//--------------------- .text.triton_poi_fused__native_batch_norm_legit_no_training_add_11 --------------------------
	.section	.text.triton_poi_fused__native_batch_norm_legit_no_training_add_11,"ax",@progbits
	.align	128
        .global         triton_poi_fused__native_batch_norm_legit_no_training_add_11
        .type           triton_poi_fused__native_batch_norm_legit_no_training_add_11,@function
        .size           triton_poi_fused__native_batch_norm_legit_no_training_add_11,(.L_x_1 - triton_poi_fused__native_batch_norm_legit_no_training_add_11)
        .other          triton_poi_fused__native_batch_norm_legit_no_training_add_11,@"STO_CUDA_ENTRY STV_DEFAULT"
triton_poi_fused__native_batch_norm_legit_no_training_add_11:
.text.triton_poi_fused__native_batch_norm_legit_no_training_add_11:
[----:B------:R-:W-:Y:S01]  /*0000*/  LDC R1, c[0x0][0x28] ;  /* 0x00000a00ff017b82 */ /* 0x000fe20000000800 */
[----:B------:R-:W1:Y:S07]  /*0010*/  S2R R0, SR_TID.X ;  /* 0x0000000000007919 */ /* 0x000e6e0000002100 */
[----:B------:R-:W2:Y:S01]  /*0020*/  LDC.64 R4, c[0x0][0x220] ;  /* 0x00008800ff047b82 */ /* 0x000ea20000000a00 */
[----:B------:R-:W-:Y:S01]  /*0030*/  ULDC.64 UR4, c[0x0][0x208] ;  /* 0x0000820000047ab9 */ /* 0x000fe20000000a00 */
[----:B------:R-:W3:Y:S06]  /*0040*/  S2R R7, SR_CTAID.X ;  /* 0x0000000000077919 */ /* 0x000eec0000002500 */
[----:B------:R-:W4:Y:S08]  /*0050*/  LDC.64 R8, c[0x0][0x210] ;  /* 0x00008400ff087b82 */ /* 0x000f300000000a00 */
[----:B------:R-:W5:Y:S08]  /*0060*/  LDC.64 R12, c[0x0][0x218] ;  /* 0x00008600ff0c7b82 */ /* 0x000f700000000a00 */
[----:B------:R-:W5:Y:S01]  /*0070*/  LDC.64 R16, c[0x0][0x228] ;  /* 0x00008a00ff107b82 */ /* 0x000f620000000a00 */
[----:B-1----:R-:W-:-:S07]  /*0080*/  SHF.L.U32 R0, R0, 0x2, RZ ;  /* 0x0000000200007819 */ /* 0x002fce00000006ff */
[----:B------:R-:W1:Y:S01]  /*0090*/  LDC.64 R20, c[0x0][0x230] ;  /* 0x00008c00ff147b82 */ /* 0x000e620000000a00 */
[----:B---3--:R-:W-:Y:S02]  /*00a0*/  SHF.R.S32.HI R3, RZ, 0x16, R7 ;  /* 0x00000016ff037819 */ /* 0x008fe40000011407 */
[----:B------:R-:W-:Y:S02]  /*00b0*/  LOP3.LUT R0, R0, 0x1fc, RZ, 0xc0, !PT ;  /* 0x000001fc00007812 */ /* 0x000fe400078ec0ff */
[----:B------:R-:W-:-:S03]  /*00c0*/  SGXT R3, R3, 0x1 ;  /* 0x000000010303781a */ /* 0x000fc60000000200 */
[----:B------:R-:W3:Y:S01]  /*00d0*/  LDC.64 R24, c[0x0][0x238] ;  /* 0x00008e00ff187b82 */ /* 0x000ee20000000a00 */
[----:B------:R-:W-:-:S04]  /*00e0*/  LEA R0, R7, R0, 0x9 ;  /* 0x0000000007007211 */ /* 0x000fc800078e48ff */
[----:B------:R-:W-:-:S04]  /*00f0*/  LEA.HI R3, R3, R0, RZ, 0x6 ;  /* 0x0000000003037211 */ /* 0x000fc800078f30ff */
[----:B------:R-:W-:-:S04]  /*0100*/  LOP3.LUT R3, R3, 0xffffffc0, RZ, 0xc0, !PT ;  /* 0xffffffc003037812 */ /* 0x000fc800078ec0ff */
[----:B------:R-:W-:-:S05]  /*0110*/  IADD3 R2, R0, -R3, RZ ;  /* 0x8000000300027210 */ /* 0x000fca0007ffe0ff */
[----:B--2---:R-:W-:-:S06]  /*0120*/  IMAD.WIDE R4, R2, 0x4, R4 ;  /* 0x0000000402047825 */ /* 0x004fcc00078e0204 */
[----:B------:R-:W2:Y:S01]  /*0130*/  LDG.E.EL.128 R4, desc[UR4][R4.64] ;  /* 0x0000000404047981 */ /* 0x000ea2000c2e1d00 */
[----:B----4-:R-:W-:-:S04]  /*0140*/  IMAD.WIDE R8, R0, 0x4, R8 ;  /* 0x0000000400087825 */ /* 0x010fc800078e0208 */
[C---:B-----5:R-:W-:Y:S02]  /*0150*/  IMAD.WIDE R12, R2.reuse, 0x4, R12 ;  /* 0x00000004020c7825 */ /* 0x060fe400078e020c */
[----:B------:R-:W4:Y:S04]  /*0160*/  LDG.E.128 R8, desc[UR4][R8.64] ;  /* 0x0000000408087981 */ /* 0x000f28000c1e1d00 */
[----:B------:R-:W4:Y:S01]  /*0170*/  LDG.E.EL.128 R12, desc[UR4][R12.64] ;  /* 0x000000040c0c7981 */ /* 0x000f22000c2e1d00 */
[----:B0-----:R-:W-:-:S04]  /*0180*/  IMAD.WIDE R16, R2, 0x4, R16 ;  /* 0x0000000402107825 */ /* 0x001fc800078e0210 */
[----:B-1----:R-:W-:Y:S02]  /*0190*/  IMAD.WIDE R20, R2, 0x4, R20 ;  /* 0x0000000402147825 */ /* 0x002fe400078e0214 */
[----:B------:R-:W5:Y:S02]  /*01a0*/  LDG.E.EL.128 R16, desc[UR4][R16.64] ;  /* 0x0000000410107981 */ /* 0x000f64000c2e1d00 */
[----:B---3--:R-:W-:Y:S02]  /*01b0*/  IMAD.WIDE R24, R0, 0x4, R24 ;  /* 0x0000000400187825 */ /* 0x008fe400078e0218 */
[----:B------:R-:W5:Y:S04]  /*01c0*/  LDG.E.EL.128 R20, desc[UR4][R20.64] ;  /* 0x0000000414147981 */ /* 0x000f68000c2e1d00 */
[----:B------:R-:W3:Y:S01]  /*01d0*/  LDG.E.128 R24, desc[UR4][R24.64] ;  /* 0x0000000418187981 */ /* 0x000ee2000c1e1d00 */
[----:B--2---:R-:W-:-:S06]  /*01e0*/  FADD R2, R4, 9.9999997473787516356e-06 ;  /* 0x3727c5ac04027421 */ /* 0x004fcc0000000000 */
[----:B------:R-:W0:Y:S01]  /*01f0*/  MUFU.SQRT R2, R2 ;  /* 0x0000000200027308 */ /* 0x000e220000002000 */
[----:B------:R-:W-:Y:S01]  /*0200*/  FADD R4, R5, 9.9999997473787516356e-06 ;  /* 0x3727c5ac05047421 */ /* 0x000fe20000000000 */
[----:B------:R-:W-:Y:S01]  /*0210*/  FADD R6, R6, 9.9999997473787516356e-06 ;  /* 0x3727c5ac06067421 */ /* 0x000fe20000000000 */
[----:B------:R-:W-:-:S05]  /*0220*/  FADD R7, R7, 9.9999997473787516356e-06 ;  /* 0x3727c5ac07077421 */ /* 0x000fca0000000000 */
[----:B------:R-:W1:Y:S01]  /*0230*/  MUFU.SQRT R4, R4 ;  /* 0x0000000400047308 */ /* 0x000e620000002000 */
[----:B0-----:R-:W-:-:S07]  /*0240*/  FSETP.GT.AND P6, PT, R2, 8.50705917302346158658e+37, PT ;  /* 0x7e8000000200780b */ /* 0x001fce0003fc4000 */
[----:B------:R0:W2:Y:S01]  /*0250*/  MUFU.SQRT R3, R6 ;  /* 0x0000000600037308 */ /* 0x0000a20000002000 */
[----:B------:R-:W-:-:S07]  /*0260*/  FSETP.GEU.AND P5, PT, R2, 1.175494350822287508e-38, PT ;  /* 0x008000000200780b */ /* 0x000fce0003fae000 */
[----:B------:R3:W4:Y:S01]  /*0270*/  MUFU.SQRT R5, R7 ;  /* 0x0000000700057308 */ /* 0x0007220000002000 */
[----:B0-----:R-:W-:Y:S01]  /*0280*/  HFMA2.MMA R6, -RZ, RZ, 1.625, 0 ;  /* 0x3e800000ff067435 */ /* 0x001fe200000001ff */
[----:B-1----:R-:W-:Y:S01]  /*0290*/  FSETP.GT.AND P4, PT, R4, 8.50705917302346158658e+37, PT ;  /* 0x7e8000000400780b */ /* 0x002fe20003f84000 */
[----:B------:R-:W-:Y:S01]  /*02a0*/  @P6 FMUL R2, R2, 0.25 ;  /* 0x3e80000002026820 */ /* 0x000fe20000400000 */
[----:B--2---:R-:W-:-:S03]  /*02b0*/  FSETP.GT.AND P3, PT, R3, 8.50705917302346158658e+37, PT ;  /* 0x7e8000000300780b */ /* 0x004fc60003f64000 */
[----:B------:R-:W-:Y:S01]  /*02c0*/  @!P5 FMUL R2, R2, 16777216 ;  /* 0x4b8000000202d820 */ /* 0x000fe20000400000 */
[----:B------:R-:W-:-:S03]  /*02d0*/  FSETP.GEU.AND P1, PT, R4, 1.175494350822287508e-38, PT ;  /* 0x008000000400780b */ /* 0x000fc60003f2e000 */
[----:B---3--:R-:W-:Y:S02]  /*02e0*/  FSEL R7, R6, 1, P6 ;  /* 0x3f80000006077808 */ /* 0x008fe40003000000 */
[----:B----4-:R-:W-:Y:S02]  /*02f0*/  FSETP.GT.AND P2, PT, R5, 8.50705917302346158658e+37, PT ;  /* 0x7e8000000500780b */ /* 0x010fe40003f44000 */
[----:B------:R-:W-:Y:S02]  /*0300*/  FSETP.GEU.AND P0, PT, R3, 1.175494350822287508e-38, PT ;  /* 0x008000000300780b */ /* 0x000fe40003f0e000 */
[----:B------:R-:W-:Y:S01]  /*0310*/  FSETP.GEU.AND P6, PT, R5, 1.175494350822287508e-38, PT ;  /* 0x008000000500780b */ /* 0x000fe20003fce000 */
[----:B------:R-:W0:Y:S01]  /*0320*/  MUFU.RCP R2, R2 ;  /* 0x0000000200027308 */ /* 0x000e220000001000 */
[----:B------:R-:W-:Y:S01]  /*0330*/  @P4 FMUL R4, R4, 0.25 ;  /* 0x3e80000004044820 */ /* 0x000fe20000400000 */
[----:B------:R-:W-:-:S06]  /*0340*/  @P3 FMUL R3, R3, 0.25 ;  /* 0x3e80000003033820 */ /* 0x000fcc0000400000 */
[----:B------:R-:W-:Y:S01]  /*0350*/  @P2 FMUL R5, R5, 0.25 ;  /* 0x3e80000005052820 */ /* 0x000fe20000400000 */
[----:B------:R-:W-:Y:S01]  /*0360*/  @!P1 FMUL R4, R4, 16777216 ;  /* 0x4b80000004049820 */ /* 0x000fe20000400000 */
[----:B------:R-:W-:Y:S02]  /*0370*/  @!P0 FMUL R3, R3, 16777216 ;  /* 0x4b80000003038820 */ /* 0x000fe40000400000 */
[----:B------:R-:W-:Y:S01]  /*0380*/  @!P6 FMUL R5, R5, 16777216 ;  /* 0x4b8000000505e820 */ /* 0x000fe20000400000 */
[----:B------:R-:W-:Y:S01]  /*0390*/  @!P5 FMUL R7, R7, 16777216 ;  /* 0x4b8000000707d820 */ /* 0x000fe20000400000 */
[----:B------:R-:W-:Y:S01]  /*03a0*/  FADD R9, R9, -R13 ;  /* 0x8000000d09097221 */ /* 0x000fe20000000000 */
[----:B------:R-:W1:Y:S01]  /*03b0*/  MUFU.RCP R4, R4 ;  /* 0x0000000400047308 */ /* 0x000e620000001000 */
[----:B------:R-:W-:Y:S01]  /*03c0*/  FADD R11, R11, -R15 ;  /* 0x8000000f0b0b7221 */ /* 0x000fe20000000000 */
[----:B------:R-:W-:Y:S01]  /*03d0*/  FADD R8, R8, -R12 ;  /* 0x8000000c08087221 */ /* 0x000fe20000000000 */
[----:B0-----:R-:W-:Y:S01]  /*03e0*/  FMUL R13, R2, R7 ;  /* 0x00000007020d7220 */ /* 0x001fe20000400000 */
[----:B------:R-:W-:-:S02]  /*03f0*/  FSEL R15, R6, 1, P4 ;  /* 0x3f800000060f7808 */ /* 0x000fc40002000000 */
[C---:B------:R-:W-:Y:S02]  /*0400*/  FSEL R2, R6.reuse, 1, P3 ;  /* 0x3f80000006027808 */ /* 0x040fe40001800000 */
[----:B------:R-:W0:Y:S01]  /*0410*/  MUFU.RCP R3, R3 ;  /* 0x0000000300037308 */ /* 0x000e220000001000 */
[----:B------:R-:W-:Y:S02]  /*0420*/  FSEL R12, R6, 1, P2 ;  /* 0x3f800000060c7808 */ /* 0x000fe40001000000 */
[----:B------:R-:W2:Y:S05]  /*0430*/  LDC.64 R6, c[0x0][0x240] ;  /* 0x00009000ff067b82 */ /* 0x000eaa0000000a00 */
[----:B------:R-:W3:Y:S01]  /*0440*/  MUFU.RCP R5, R5 ;  /* 0x0000000500057308 */ /* 0x000ee20000001000 */
[----:B------:R-:W-:Y:S01]  /*0450*/  @!P1 FMUL R15, R15, 16777216 ;  /* 0x4b8000000f0f9820 */ /* 0x000fe20000400000 */
[----:B------:R-:W-:Y:S01]  /*0460*/  @!P0 FMUL R2, R2, 16777216 ;  /* 0x4b80000002028820 */ /* 0x000fe20000400000 */
[----:B------:R-:W-:Y:S01]  /*0470*/  @!P6 FMUL R12, R12, 16777216 ;  /* 0x4b8000000c0ce820 */ /* 0x000fe20000400000 */
[----:B------:R-:W-:Y:S01]  /*0480*/  FADD R10, R10, -R14 ;  /* 0x8000000e0a0a7221 */ /* 0x000fe20000000000 */
[----:B-1----:R-:W-:Y:S01]  /*0490*/  FMUL R4, R4, R15 ;  /* 0x0000000f04047220 */ /* 0x002fe20000400000 */
[----:B0-----:R-:W-:Y:S01]  /*04a0*/  FMUL R3, R3, R2 ;  /* 0x0000000203037220 */ /* 0x001fe20000400000 */
[----:B------:R-:W-:-:S02]  /*04b0*/  FMUL R13, R8, R13 ;  /* 0x0000000d080d7220 */ /* 0x000fc40000400000 */
[----:B------:R-:W-:Y:S01]  /*04c0*/  FMUL R4, R9, R4 ;  /* 0x0000000409047220 */ /* 0x000fe20000400000 */
[----:B------:R-:W-:Y:S01]  /*04d0*/  FMUL R3, R10, R3 ;  /* 0x000000030a037220 */ /* 0x000fe20000400000 */
[----:B---3--:R-:W-:-:S04]  /*04e0*/  FMUL R12, R5, R12 ;  /* 0x0000000c050c7220 */ /* 0x008fc80000400000 */
[----:B------:R-:W-:Y:S01]  /*04f0*/  FMUL R12, R11, R12 ;  /* 0x0000000c0b0c7220 */ /* 0x000fe20000400000 */
[----:B-----5:R-:W-:Y:S01]  /*0500*/  FFMA R13, R16, R13, R20 ;  /* 0x0000000d100d7223 */ /* 0x020fe20000000014 */
[----:B------:R-:W-:Y:S01]  /*0510*/  FFMA R4, R17, R4, R21 ;  /* 0x0000000411047223 */ /* 0x000fe20000000015 */
[----:B------:R-:W-:Y:S01]  /*0520*/  FFMA R3, R18, R3, R22 ;  /* 0x0000000312037223 */ /* 0x000fe20000000016 */
[----:B------:R-:W-:Y:S01]  /*0530*/  FFMA R12, R19, R12, R23 ;  /* 0x0000000c130c7223 */ /* 0x000fe20000000017 */
[----:B------:R-:W-:Y:S01]  /*0540*/  FADD R24, R24, R13 ;  /* 0x0000000d18187221 */ /* 0x000fe20000000000 */
[----:B------:R-:W-:Y:S01]  /*0550*/  FADD R25, R25, R4 ;  /* 0x0000000419197221 */ /* 0x000fe20000000000 */
[----:B------:R-:W-:Y:S01]  /*0560*/  FADD R26, R26, R3 ;  /* 0x000000031a1a7221 */ /* 0x000fe20000000000 */
[----:B------:R-:W-:Y:S01]  /*0570*/  FADD R27, R27, R12 ;  /* 0x0000000c1b1b7221 */ /* 0x000fe20000000000 */
[----:B--2---:R-:W-:-:S05]  /*0580*/  IMAD.WIDE R6, R0, 0x4, R6 ;  /* 0x0000000400067825 */ /* 0x004fca00078e0206 */
[----:B------:R-:W-:Y:S01]  /*0590*/  STG.E.128 desc[UR4][R6.64], R24 ;  /* 0x0000001806007986 */ /* 0x000fe2000c101d04 */
[----:B------:R-:W-:Y:S05]  /*05a0*/  EXIT ;  /* 0x000000000000794d */ /* 0x000fea0003800000 */
.L_x_0:
[----:B------:R-:W-:-:S00]  /*05b0*/  BRA `(.L_x_0) ;  /* 0xfffffffc00fc7947 */ /* 0x000fc0000383ffff */
[----:B------:R-:W-:-:S00]  /*05c0*/  NOP ;  /* 0x0000000000007918 */ /* 0x000fc00000000000 */
        /* <DEDUP_REMOVED lines=11> */
.L_x_1:


//--------------------- .nv.global.init           --------------------------
	.section	.nv.global.init,"aw",@progbits
.nv.global.init:
	.type		_$_str,@object
	.size		_$_str,(_$_str_$_2 - _$_str)
_$_str:
        /*0000*/ 	.byte	0x5f, 0x5f, 0x43, 0x55, 0x44, 0x41, 0x5f, 0x46, 0x54, 0x5a, 0x00
	.type		_$_str_$_2,@object
	.size		_$_str_$_2,(.L_1 - _$_str_$_2)
_$_str_$_2:
        /*000b*/ 	.byte	0x5f, 0x5f, 0x43, 0x55, 0x44, 0x41, 0x5f, 0x50, 0x52, 0x45, 0x43, 0x5f, 0x53, 0x51, 0x52, 0x54
        /*001b*/ 	.byte	0x00
.L_1:


//--------------------- .nv.constant0.triton_poi_fused__native_batch_norm_legit_no_training_add_11 --------------------------
	.section	.nv.constant0.triton_poi_fused__native_batch_norm_legit_no_training_add_11,"a",@progbits
	.sectionflags	@""
	.align	4
.nv.constant0.triton_poi_fused__native_batch_norm_legit_no_training_add_11:
	.zero		588
